	.headerflags	@"EF_CUDA_TEXMODE_UNIFIED EF_CUDA_64BIT_ADDRESS EF_CUDA_ACCELERATORS EF_CUDA_SM90 EF_CUDA_VIRTUAL_SM(EF_CUDA_SM90)"
	.elftype	@"ET_EXEC"


//--------------------- .nv.info                  --------------------------
	.section	.nv.info,"",@"SHT_CUDA_INFO"
	.align	4


	//----- nvinfo : EIATTR_REGCOUNT
	.align		4
        /*0000*/ 	.byte	0x04, 0x2f
        /*0002*/ 	.short	(.L_3 - .L_2)
	.align		4
.L_2:
        /*0004*/ 	.word	index@(triton_poi_fused__native_batch_norm_legit_no_training_add_mul_softplus_tanh_3)
        /*0008*/ 	.word	0x00000019


	//----- nvinfo : EIATTR_MIN_STACK_SIZE
	.align		4
.L_3:
        /*000c*/ 	.byte	0x04, 0x12
        /*000e*/ 	.short	(.L_5 - .L_4)
	.align		4
.L_4:
        /*0010*/ 	.word	index@(triton_poi_fused__native_batch_norm_legit_no_training_add_mul_softplus_tanh_3)
        /*0014*/ 	.word	0x00000000


	//----- nvinfo : EIATTR_FRAME_SIZE
	.align		4
.L_5:
        /*0018*/ 	.byte	0x04, 0x11
        /*001a*/ 	.short	(.L_7 - .L_6)
	.align		4
.L_6:
        /*001c*/ 	.word	index@(triton_poi_fused__native_batch_norm_legit_no_training_add_mul_softplus_tanh_3)
        /*0020*/ 	.word	0x00000000


	//----- nvinfo : EIATTR_MIN_STACK_SIZE
	.align		4
.L_7:
        /*0024*/ 	.byte	0x04, 0x12
        /*0026*/ 	.short	(.L_9 - .L_8)
	.align		4
.L_8:
        /*0028*/ 	.word	index@(triton_poi_fused__native_batch_norm_legit_no_training_add_mul_softplus_tanh_3)
        /*002c*/ 	.word	0x00000000
.L_9:


//--------------------- .nv.info.triton_poi_fused__native_batch_norm_legit_no_training_add_mul_softplus_tanh_3 --------------------------
	.section	.nv.info.triton_poi_fused__native_batch_norm_legit_no_training_add_mul_softplus_tanh_3,"",@"SHT_CUDA_INFO"
	.sectionflags	@""
	.align	4


	//----- nvinfo : EIATTR_CUDA_API_VERSION
	.align		4
        /*0000*/ 	.byte	0x04, 0x37
        /*0002*/ 	.short	(.L_11 - .L_10)
.L_10:
        /*0004*/ 	.word	0x0000007c


	//----- nvinfo : EIATTR_KPARAM_INFO
	.align		4
.L_11:
        /*0008*/ 	.byte	0x04, 0x17
        /*000a*/ 	.short	(.L_13 - .L_12)
.L_12:
        /*000c*/ 	.word	0x00000000
        /*0010*/ 	.short	0x0007
        /*0012*/ 	.short	0x0038
        /*0014*/ 	.byte	0x00, 0xf0, 0x11, 0x00


	//----- nvinfo : EIATTR_KPARAM_INFO
	.align		4
.L_13:
        /*0018*/ 	.byte	0x04, 0x17
        /*001a*/ 	.short	(.L_15 - .L_14)
.L_14:
        /*001c*/ 	.word	0x00000000
        /*0020*/ 	.short	0x0006
        /*0022*/ 	.short	0x0030
        /*0024*/ 	.byte	0x00, 0xf4, 0x21, 0x00


	//----- nvinfo : EIATTR_KPARAM_INFO
	.align		4
.L_15:
        /*0028*/ 	.byte	0x04, 0x17
        /*002a*/ 	.short	(.L_17 - .L_16)
.L_16:
        /*002c*/ 	.word	0x00000000
        /*0030*/ 	.short	0x0005
        /*0032*/ 	.short	0x0028
        /*0034*/ 	.byte	0x00, 0xf4, 0x21, 0x00


	//----- nvinfo : EIATTR_KPARAM_INFO
	.align		4
.L_17:
        /*0038*/ 	.byte	0x04, 0x17
        /*003a*/ 	.short	(.L_19 - .L_18)
.L_18:
        /*003c*/ 	.word	0x00000000
        /*0040*/ 	.short	0x0004
        /*0042*/ 	.short	0x0020
        /*0044*/ 	.byte	0x00, 0xf4, 0x21, 0x00


	//----- nvinfo : EIATTR_KPARAM_INFO
	.align		4
.L_19:
        /*0048*/ 	.byte	0x04, 0x17
        /*004a*/ 	.short	(.L_21 - .L_20)
.L_20:
        /*004c*/ 	.word	0x00000000
        /*0050*/ 	.short	0x0003
        /*0052*/ 	.short	0x0018
        /*0054*/ 	.byte	0x00, 0xf4, 0x21, 0x00


	//----- nvinfo : EIATTR_KPARAM_INFO
	.align		4
.L_21:
        /*0058*/ 	.byte	0x04, 0x17
        /*005a*/ 	.short	(.L_23 - .L_22)
.L_22:
        /*005c*/ 	.word	0x00000000
        /*0060*/ 	.short	0x0002
        /*0062*/ 	.short	0x0010
        /*0064*/ 	.byte	0x00, 0xf4, 0x21, 0x00


	//----- nvinfo : EIATTR_KPARAM_INFO
	.align		4
.L_23:
        /*0068*/ 	.byte	0x04, 0x17
        /*006a*/ 	.short	(.L_25 - .L_24)
.L_24:
        /*006c*/ 	.word	0x00000000
        /*0070*/ 	.short	0x0001
        /*0072*/ 	.short	0x0008
        /*0074*/ 	.byte	0x00, 0xf4, 0x21, 0x00


	//----- nvinfo : EIATTR_KPARAM_INFO
	.align		4
.L_25:
        /*0078*/ 	.byte	0x04, 0x17
        /*007a*/ 	.short	(.L_27 - .L_26)
.L_26:
        /*007c*/ 	.word	0x00000000
        /*0080*/ 	.short	0x0000
        /*0082*/ 	.short	0x0000
        /*0084*/ 	.byte	0x00, 0xf4, 0x21, 0x00


	//----- nvinfo : EIATTR_SPARSE_MMA_MASK
	.align		4
.L_27:
        /*0088*/ 	.byte	0x03, 0x50
        /*008a*/ 	.short	0x0000


	//----- nvinfo : EIATTR_MAXREG_COUNT
	.align		4
        /*008c*/ 	.byte	0x03, 0x1b
        /*008e*/ 	.short	0x00ff


	//----- nvinfo : EIATTR_EXIT_INSTR_OFFSETS
	.align		4
        /*0090*/ 	.byte	0x04, 0x1c
        /*0092*/ 	.short	(.L_29 - .L_28)


	//   ....[0]....
.L_28:
        /*0094*/ 	.word	0x00000c30


	//   ....[1]....
        /*0098*/ 	.word	0x00000c50


	//----- nvinfo : EIATTR_REQNTID
	.align		4
.L_29:
        /*009c*/ 	.byte	0x04, 0x10
        /*009e*/ 	.short	(.L_31 - .L_30)
.L_30:
        /*00a0*/ 	.word	0x00000020
        /*00a4*/ 	.word	0x00000001
        /*00a8*/ 	.word	0x00000001


	//----- nvinfo : EIATTR_CRS_STACK_SIZE
	.align		4
.L_31:
        /*00ac*/ 	.byte	0x04, 0x1e
        /*00ae*/ 	.short	(.L_33 - .L_32)
.L_32:
        /*00b0*/ 	.word	0x00000000


	//----- nvinfo : EIATTR_CBANK_PARAM_SIZE
	.align		4
.L_33:
        /*00b4*/ 	.byte	0x03, 0x19
        /*00b6*/ 	.short	0x003c


	//----- nvinfo : EIATTR_PARAM_CBANK
	.align		4
        /*00b8*/ 	.byte	0x04, 0x0a
        /*00ba*/ 	.short	(.L_35 - .L_34)
	.align		4
.L_34:
        /*00bc*/ 	.word	index@(.nv.constant0.triton_poi_fused__native_batch_norm_legit_no_training_add_mul_softplus_tanh_3)
        /*00c0*/ 	.short	0x0210
        /*00c2*/ 	.short	0x003c


	//----- nvinfo : EIATTR_SW_WAR
	.align		4
.L_35:
        /*00c4*/ 	.byte	0x04, 0x36
        /*00c6*/ 	.short	(.L_37 - .L_36)
.L_36:
        /*00c8*/ 	.word	0x00000008
.L_37:


//--------------------- .nv.callgraph             --------------------------
	.section	.nv.callgraph,"",@"SHT_CUDA_CALLGRAPH"
	.align	4
	.sectionentsize	8
	.align		4
        /*0000*/ 	.word	0x00000000
	.align		4
        /*0004*/ 	.word	0xffffffff
	.align		4
        /*0008*/ 	.word	0x00000000
	.align		4
        /*000c*/ 	.word	0xfffffffe
	.align		4
        /*0010*/ 	.word	0x00000000
	.align		4
        /*0014*/ 	.word	0xfffffffd
	.align		4
        /*0018*/ 	.word	0x00000000
	.align		4
        /*001c*/ 	.word	0xfffffffc


//--------------------- .nv.constant4             --------------------------
	.section	.nv.constant4,"a",@progbits
	.align	8
	.align		8
.nv.constant4:
        /*0000*/ 	.dword	_$_str
	.align		8
        /*0008*/ 	.dword	_$_str_$_2


//--------------------- .text.triton_poi_fused__native_batch_norm_legit_no_training_add_mul_softplus_tanh_3 --------------------------
	.section	.text.triton_poi_fused__native_batch_norm_legit_no_training_add_mul_softplus_tanh_3,"ax",@progbits
	.align	128
        .global         triton_poi_fused__native_batch_norm_legit_no_training_add_mul_softplus_tanh_3
        .type           triton_poi_fused__native_batch_norm_legit_no_training_add_mul_softplus_tanh_3,@function
        .size           triton_poi_fused__native_batch_norm_legit_no_training_add_mul_softplus_tanh_3,(.L_x_11 - triton_poi_fused__native_batch_norm_legit_no_training_add_mul_softplus_tanh_3)
        .other          triton_poi_fused__native_batch_norm_legit_no_training_add_mul_softplus_tanh_3,@"STO_CUDA_ENTRY STV_DEFAULT"
triton_poi_fused__native_batch_norm_legit_no_training_add_mul_softplus_tanh_3:
.text.triton_poi_fused__native_batch_norm_legit_no_training_add_mul_softplus_tanh_3:
[----:B------:R-:W0:Y:S01]  /*0000*/  LDC R1, c[0x0][0x28] ;  /* 0x00000a00ff017b82 */ /* 0x000e220000000800 */
[----:B------:R-:W1:Y:S07]  /*0010*/  S2R R0, SR_TID.X ;  /* 0x0000000000007919 */ /* 0x000e6e0000002100 */
[----:B------:R-:W2:Y:S01]  /*0020*/  LDC.64 R10, c[0x0][0x228] ;  /* 0x00008a00ff0a7b82 */ /* 0x000ea20000000a00 */
[----:B------:R-:W-:Y:S01]  /*0030*/  CS2R R16, SRZ ;  /* 0x0000000000107805 */ /* 0x000fe2000001ff00 */
[----:B------:R-:W-:Y:S01]  /*0040*/  ULDC.64 UR4, c[0x0][0x208] ;  /* 0x0000820000047ab9 */ /* 0x000fe20000000a00 */
[----:B------:R-:W3:Y:S01]  /*0050*/  S2R R5, SR_CTAID.X ;  /* 0x0000000000057919 */ /* 0x000ee20000002500 */
[----:B------:R-:W-:-:S04]  /*0060*/  CS2R R18, SRZ ;  /* 0x0000000000127805 */ /* 0x000fc8000001ff00 */
[----:B------:R-:W4:Y:S08]  /*0070*/  LDC.64 R6, c[0x0][0x218] ;  /* 0x00008600ff067b82 */ /* 0x000f300000000a00 */
[----:B------:R-:W5:Y:S08]  /*0080*/  LDC.64 R8, c[0x0][0x220] ;  /* 0x00008800ff087b82 */ /* 0x000f700000000a00 */
[----:B------:R-:W4:Y:S01]  /*0090*/  LDC.64 R12, c[0x0][0x230] ;  /* 0x00008c00ff0c7b82 */ /* 0x000f220000000a00 */
[----:B-1----:R-:W-:-:S07]  /*00a0*/  SHF.L.U32 R0, R0, 0x1, RZ ;  /* 0x0000000100007819 */ /* 0x002fce00000006ff */
[----:B------:R-:W1:Y:S01]  /*00b0*/  LDC.64 R14, c[0x0][0x238] ;  /* 0x00008e00ff0e7b82 */ /* 0x000e620000000a00 */
[----:B---3--:R-:W-:Y:S02]  /*00c0*/  SHF.R.S32.HI R3, RZ, 0x19, R5 ;  /* 0x00000019ff037819 */ /* 0x008fe40000011405 */
[----:B------:R-:W-:Y:S02]  /*00d0*/  LOP3.LUT R0, R0, 0x3e, RZ, 0xc0, !PT ;  /* 0x0000003e00007812 */ /* 0x000fe400078ec0ff */
[----:B------:R-:W-:Y:S02]  /*00e0*/  SGXT R3, R3, 0x1 ;  /* 0x000000010303781a */ /* 0x000fe40000000200 */
[----:B------:R-:W-:-:S04]  /*00f0*/  LEA R4, R5, R0, 0x6 ;  /* 0x0000000005047211 */ /* 0x000fc800078e30ff */
[----:B------:R-:W-:Y:S02]  /*0100*/  LEA.HI R3, R3, R4, RZ, 0x2 ;  /* 0x0000000403037211 */ /* 0x000fe400078f10ff */
[----:B------:R-:W-:Y:S02]  /*0110*/  ISETP.GE.AND P0, PT, R4, 0x40, PT ;  /* 0x000000400400780c */ /* 0x000fe40003f06270 */
[----:B------:R-:W-:-:S04]  /*0120*/  SHF.R.S32.HI R3, RZ, 0x2, R3 ;  /* 0x00000002ff037819 */ /* 0x000fc80000011403 */
[----:B------:R-:W-:-:S04]  /*0130*/  LEA.HI R0, R3, R3, RZ, 0x2 ;  /* 0x0000000303007211 */ /* 0x000fc800078f10ff */
[----:B------:R-:W-:-:S04]  /*0140*/  LOP3.LUT R0, R0, 0xfffffffc, RZ, 0xc0, !PT ;  /* 0xfffffffc00007812 */ /* 0x000fc800078ec0ff */
[----:B------:R-:W-:-:S05]  /*0150*/  IADD3 R5, R3, -R0, RZ ;  /* 0x8000000003057210 */ /* 0x000fca0007ffe0ff */
[----:B--2---:R-:W-:-:S05]  /*0160*/  IMAD.WIDE R10, R5, 0x4, R10 ;  /* 0x00000004050a7825 */ /* 0x004fca00078e020a */
[----:B------:R-:W2:Y:S04]  /*0170*/  @!P0 LDG.E.EL R16, desc[UR4][R10.64] ;  /* 0x000000040a108981 */ /* 0x000ea8000c2e1900 */
[----:B------:R1:W3:Y:S01]  /*0180*/  @!P0 LDG.E.EL R18, desc[UR4][R10.64] ;  /* 0x000000040a128981 */ /* 0x0002e2000c2e1900 */
[----:B------:R-:W-:Y:S01]  /*0190*/  CS2R R2, SRZ ;  /* 0x0000000000027805 */ /* 0x000fe2000001ff00 */
[----:B----4-:R-:W-:Y:S01]  /*01a0*/  IMAD.WIDE R6, R4, 0x4, R6 ;  /* 0x0000000404067825 */ /* 0x010fe200078e0206 */
[----:B------:R-:W-:-:S03]  /*01b0*/  HFMA2.MMA R0, -RZ, RZ, 0, 0 ;  /* 0x00000000ff007435 */ /* 0x000fc600000001ff */
[C---:B0----5:R-:W-:Y:S01]  /*01c0*/  IMAD.WIDE R8, R5.reuse, 0x4, R8 ;  /* 0x0000000405087825 */ /* 0x061fe200078e0208 */
[----:B------:R0:W4:Y:S01]  /*01d0*/  @!P0 LDG.E.64 R2, desc[UR4][R6.64] ;  /* 0x0000000406028981 */ /* 0x000122000c1e1b00 */
[----:B------:R-:W-:Y:S01]  /*01e0*/  HFMA2.MMA R20, -RZ, RZ, 0, 0 ;  /* 0x00000000ff147435 */ /* 0x000fe200000001ff */
[----:B------:R-:W-:Y:S01]  /*01f0*/  MOV R22, RZ ;  /* 0x000000ff00167202 */ /* 0x000fe20000000f00 */
[C---:B------:R-:W-:Y:S01]  /*0200*/  IMAD.WIDE R12, R5.reuse, 0x4, R12 ;  /* 0x00000004050c7825 */ /* 0x040fe200078e020c */
[----:B------:R-:W4:Y:S03]  /*0210*/  @!P0 LDG.E.EL R17, desc[UR4][R8.64] ;  /* 0x0000000408118981 */ /* 0x000f26000c2e1900 */
[----:B-1----:R-:W-:Y:S01]  /*0220*/  IMAD.WIDE R10, R5, 0x4, R14 ;  /* 0x00000004050a7825 */ /* 0x002fe200078e020e */
[----:B------:R-:W4:Y:S01]  /*0230*/  @!P0 LDG.E.EL R0, desc[UR4][R8.64] ;  /* 0x0000000408008981 */ /* 0x000f22000c2e1900 */
[----:B------:R-:W-:Y:S01]  /*0240*/  MOV R5, RZ ;  /* 0x000000ff00057202 */ /* 0x000fe20000000f00 */
[----:B------:R-:W1:Y:S02]  /*0250*/  LDC.64 R14, c[0x0][0x240] ;  /* 0x00009000ff0e7b82 */ /* 0x000e640000000a00 */
[----:B------:R-:W4:Y:S04]  /*0260*/  @!P0 LDG.E.EL R20, desc[UR4][R10.64] ;  /* 0x000000040a148981 */ /* 0x000f28000c2e1900 */
[----:B------:R-:W4:Y:S04]  /*0270*/  @!P0 LDG.E.EL R5, desc[UR4][R12.64] ;  /* 0x000000040c058981 */ /* 0x000f28000c2e1900 */
[----:B------:R-:W4:Y:S04]  /*0280*/  @!P0 LDG.E.EL R19, desc[UR4][R12.64] ;  /* 0x000000040c138981 */ /* 0x000f28000c2e1900 */
[----:B------:R-:W4:Y:S01]  /*0290*/  @!P0 LDG.E.EL R22, desc[UR4][R10.64] ;  /* 0x000000040a168981 */ /* 0x000f22000c2e1900 */
[----:B0-----:R-:W-:Y:S01]  /*02a0*/  CS2R R6, SRZ ;  /* 0x0000000000067805 */ /* 0x001fe2000001ff00 */
[----:B-1----:R-:W-:-:S05]  /*02b0*/  IMAD.WIDE R14, R4, 0x4, R14 ;  /* 0x00000004040e7825 */ /* 0x002fca00078e020e */
[----:B------:R0:W5:Y:S02]  /*02c0*/  @!P0 LDG.E.64 R6, desc[UR4][R14.64] ;  /* 0x000000040e068981 */ /* 0x000164000c1e1b00 */
[----:B0-----:R-:W-:Y:S01]  /*02d0*/  HFMA2.MMA R14, -RZ, RZ, 1.625, 0 ;  /* 0x3e800000ff0e7435 */ /* 0x001fe200000001ff */
[----:B------:R-:W-:Y:S01]  /*02e0*/  MOV R15, 0x3d39bf78 ;  /* 0x3d39bf78000f7802 */ /* 0x000fe20000000f00 */
[----:B------:R-:W-:Y:S01]  /*02f0*/  BSSY B0, `(.L_x_0) ;  /* 0x0000056000007945 */ /* 0x000fe20003800000 */
[----:B--2---:R-:W-:-:S04]  /*0300*/  FADD R16, R16, 9.9999997473787516356e-06 ;  /* 0x3727c5ac10107421 */ /* 0x004fc80000000000 */
[----:B------:R-:W0:Y:S01]  /*0310*/  MUFU.SQRT R8, R16 ;  /* 0x0000001000087308 */ /* 0x000e220000002000 */
[----:B---3--:R-:W-:-:S07]  /*0320*/  FADD R18, R18, 9.9999997473787516356e-06 ;  /* 0x3727c5ac12127421 */ /* 0x008fce0000000000 */
[----:B------:R-:W1:Y:S01]  /*0330*/  MUFU.SQRT R9, R18 ;  /* 0x0000001200097308 */ /* 0x000e620000002000 */
[C---:B0-----:R-:W-:Y:S02]  /*0340*/  FSETP.GT.AND P1, PT, R8.reuse, 8.50705917302346158658e+37, PT ;  /* 0x7e8000000800780b */ /* 0x041fe40003f24000 */
[----:B------:R-:W-:Y:S02]  /*0350*/  FSETP.GEU.AND P3, PT, R8, 1.175494350822287508e-38, PT ;  /* 0x008000000800780b */ /* 0x000fe40003f6e000 */
[C---:B-1----:R-:W-:Y:S02]  /*0360*/  FSETP.GT.AND P2, PT, R9.reuse, 8.50705917302346158658e+37, PT ;  /* 0x7e8000000900780b */ /* 0x042fe40003f44000 */
[----:B------:R-:W-:-:S07]  /*0370*/  FSETP.GEU.AND P4, PT, R9, 1.175494350822287508e-38, PT ;  /* 0x008000000900780b */ /* 0x000fce0003f8e000 */
[----:B------:R-:W-:-:S04]  /*0380*/  @P1 FMUL R8, R8, 0.25 ;  /* 0x3e80000008081820 */ /* 0x000fc80000400000 */
[----:B------:R-:W-:Y:S01]  /*0390*/  @!P3 FMUL R8, R8, 16777216 ;  /* 0x4b8000000808b820 */ /* 0x000fe20000400000 */
[----:B------:R-:W-:-:S05]  /*03a0*/  @P2 FMUL R9, R9, 0.25 ;  /* 0x3e80000009092820 */ /* 0x000fca0000400000 */
[----:B------:R-:W0:Y:S01]  /*03b0*/  MUFU.RCP R8, R8 ;  /* 0x0000000800087308 */ /* 0x000e220000001000 */
[----:B------:R-:W-:Y:S01]  /*03c0*/  @!P4 FMUL R9, R9, 16777216 ;  /* 0x4b8000000909c820 */ /* 0x000fe20000400000 */
[----:B------:R-:W-:-:S06]  /*03d0*/  FSEL R11, R14, 1, P1 ;  /* 0x3f8000000e0b7808 */ /* 0x000fcc0000800000 */
[----:B------:R-:W1:Y:S01]  /*03e0*/  MUFU.RCP R9, R9 ;  /* 0x0000000900097308 */ /* 0x000e620000001000 */
[----:B------:R-:W-:Y:S01]  /*03f0*/  @!P3 FMUL R11, R11, 16777216 ;  /* 0x4b8000000b0bb820 */ /* 0x000fe20000400000 */
[----:B------:R-:W-:Y:S01]  /*0400*/  FSEL R10, R14, 1, P2 ;  /* 0x3f8000000e0a7808 */ /* 0x000fe20001000000 */
[----:B----4-:R-:W-:Y:S02]  /*0410*/  FADD R2, -R17, R2 ;  /* 0x0000000211027221 */ /* 0x010fe40000000100 */
[----:B0-----:R-:W-:Y:S02]  /*0420*/  FMUL R11, R8, R11 ;  /* 0x0000000b080b7220 */ /* 0x001fe40000400000 */
[----:B------:R-:W-:Y:S01]  /*0430*/  @!P4 FMUL R10, R10, 16777216 ;  /* 0x4b8000000a0ac820 */ /* 0x000fe20000400000 */
[----:B------:R-:W-:Y:S01]  /*0440*/  FADD R0, -R0, R3 ;  /* 0x0000000300007221 */ /* 0x000fe20000000100 */
[----:B------:R-:W-:Y:S02]  /*0450*/  FMUL R13, R2, R11 ;  /* 0x0000000b020d7220 */ /* 0x000fe40000400000 */
[----:B-1----:R-:W-:-:S04]  /*0460*/  FMUL R11, R9, R10 ;  /* 0x0000000a090b7220 */ /* 0x002fc80000400000 */
[----:B------:R-:W-:Y:S01]  /*0470*/  FMUL R11, R0, R11 ;  /* 0x0000000b000b7220 */ /* 0x000fe20000400000 */
[----:B------:R-:W-:-:S03]  /*0480*/  FFMA R3, R13, R5, R20 ;  /* 0x000000050d037223 */ /* 0x000fc60000000014 */
[----:B------:R-:W-:Y:S01]  /*0490*/  FFMA R2, R11, R19, R22 ;  /* 0x000000130b027223 */ /* 0x000fe20000000016 */
[----:B------:R-:W-:-:S03]  /*04a0*/  FMUL R0, R3, 1.4426950216293334961 ;  /* 0x3fb8aa3b03007820 */ /* 0x000fc60000400000 */
[----:B------:R-:W-:Y:S02]  /*04b0*/  FMUL R8, R2, 1.4426950216293334961 ;  /* 0x3fb8aa3b02087820 */ /* 0x000fe40000400000 */
[----:B------:R-:W-:-:S03]  /*04c0*/  FSETP.GEU.AND P1, PT, R0, -126, PT ;  /* 0xc2fc00000000780b */ /* 0x000fc60003f2e000 */
[----:B------:R-:W-:-:S10]  /*04d0*/  FSETP.GEU.AND P2, PT, R8, -126, PT ;  /* 0xc2fc00000800780b */ /* 0x000fd40003f4e000 */
[----:B------:R-:W-:-:S03]  /*04e0*/  @!P1 FMUL R0, R0, 0.5 ;  /* 0x3f00000000009820 */ /* 0x000fc60000400000 */
[----:B------:R-:W-:Y:S01]  /*04f0*/  @!P2 FMUL R8, R8, 0.5 ;  /* 0x3f0000000808a820 */ /* 0x000fe20000400000 */
[----:B------:R-:W0:Y:S08]  /*0500*/  MUFU.EX2 R5, R0 ;  /* 0x0000000000057308 */ /* 0x000e300000000800 */
[----:B------:R-:W1:Y:S01]  /*0510*/  MUFU.EX2 R9, R8 ;  /* 0x0000000800097308 */ /* 0x000e620000000800 */
[----:B0-----:R-:W-:-:S04]  /*0520*/  @!P1 FMUL R5, R5, R5 ;  /* 0x0000000505059220 */ /* 0x001fc80000400000 */
[----:B------:R-:W-:Y:S01]  /*0530*/  FADD.FTZ.RZ R10, R5, 1 ;  /* 0x3f800000050a7421 */ /* 0x000fe2000001c000 */
[----:B-1----:R-:W-:-:S04]  /*0540*/  @!P2 FMUL R9, R9, R9 ;  /* 0x000000090909a220 */ /* 0x002fc80000400000 */
[----:B------:R-:W-:Y:S01]  /*0550*/  FADD.FTZ.RZ R11, R9, 1 ;  /* 0x3f800000090b7421 */ /* 0x000fe2000001c000 */
[----:B------:R-:W-:-:S04]  /*0560*/  IADD3 R10, R10, -0x3f400000, RZ ;  /* 0xc0c000000a0a7810 */ /* 0x000fc80007ffe0ff */
[----:B------:R-:W-:Y:S02]  /*0570*/  IADD3 R12, R11, -0x3f400000, RZ ;  /* 0xc0c000000b0c7810 */ /* 0x000fe40007ffe0ff */
[----:B------:R-:W-:Y:S02]  /*0580*/  LOP3.LUT R10, R10, 0xff800000, RZ, 0xc0, !PT ;  /* 0xff8000000a0a7812 */ /* 0x000fe400078ec0ff */
[----:B------:R-:W-:Y:S02]  /*0590*/  LOP3.LUT R12, R12, 0xff800000, RZ, 0xc0, !PT ;  /* 0xff8000000c0c7812 */ /* 0x000fe400078ec0ff */
[----:B------:R-:W-:Y:S02]  /*05a0*/  IADD3 R11, -R10, 0x40800000, RZ ;  /* 0x408000000a0b7810 */ /* 0x000fe40007ffe1ff */
[----:B------:R-:W-:Y:S02]  /*05b0*/  IADD3 R13, -R12, 0x40800000, RZ ;  /* 0x408000000c0d7810 */ /* 0x000fe40007ffe1ff */
[----:B------:R-:W-:Y:S01]  /*05c0*/  IADD3 R0, R5, -R10, RZ ;  /* 0x8000000a05007210 */ /* 0x000fe20007ffe0ff */
[-C--:B------:R-:W-:Y:S01]  /*05d0*/  FFMA.FTZ R11, R11, R14.reuse, -1 ;  /* 0xbf8000000b0b7423 */ /* 0x080fe2000001000e */
[----:B------:R-:W-:Y:S01]  /*05e0*/  IADD3 R8, R9, -R12, RZ ;  /* 0x8000000c09087210 */ /* 0x000fe20007ffe0ff */
[----:B------:R-:W-:-:S02]  /*05f0*/  FFMA.FTZ R13, R13, R14, -1 ;  /* 0xbf8000000d0d7423 */ /* 0x000fc4000001000e */
[----:B------:R-:W-:Y:S02]  /*0600*/  FADD R0, R0, R11 ;  /* 0x0000000b00007221 */ /* 0x000fe40000000000 */
[----:B------:R-:W-:Y:S02]  /*0610*/  FADD R8, R8, R13 ;  /* 0x0000000d08087221 */ /* 0x000fe40000000000 */
[-C--:B------:R-:W-:Y:S02]  /*0620*/  FFMA.FTZ R11, R0, -R15.reuse, 0.10546888411045074463 ;  /* 0x3dd80012000b7423 */ /* 0x080fe4000001080f */
[----:B------:R-:W-:Y:S02]  /*0630*/  FFMA.FTZ R13, R8, -R15, 0.10546888411045074463 ;  /* 0x3dd80012080d7423 */ /* 0x000fe4000001080f */
[----:B------:R-:W-:Y:S02]  /*0640*/  FFMA.FTZ R11, R0, R11, -0.13229703903198242188 ;  /* 0xbe0778e0000b7423 */ /* 0x000fe4000001000b */
[----:B------:R-:W-:-:S02]  /*0650*/  FFMA.FTZ R13, R8, R13, -0.13229703903198242188 ;  /* 0xbe0778e0080d7423 */ /* 0x000fc4000001000d */
[----:B------:R-:W-:Y:S02]  /*0660*/  FFMA.FTZ R11, R0, R11, 0.14491446316242218018 ;  /* 0x3e146475000b7423 */ /* 0x000fe4000001000b */
[----:B------:R-:W-:Y:S02]  /*0670*/  FFMA.FTZ R13, R8, R13, 0.14491446316242218018 ;  /* 0x3e146475080d7423 */ /* 0x000fe4000001000d */
[----:B------:R-:W-:Y:S02]  /*0680*/  FFMA.FTZ R11, R0, R11, -0.16641564667224884033 ;  /* 0xbe2a68dd000b7423 */ /* 0x000fe4000001000b */
[----:B------:R-:W-:Y:S02]  /*0690*/  FFMA.FTZ R13, R8, R13, -0.16641564667224884033 ;  /* 0xbe2a68dd080d7423 */ /* 0x000fe4000001000d */
[----:B------:R-:W-:Y:S02]  /*06a0*/  FFMA.FTZ R11, R0, R11, 0.19988867640495300293 ;  /* 0x3e4caf9e000b7423 */ /* 0x000fe4000001000b */
[----:B------:R-:W-:-:S02]  /*06b0*/  FFMA.FTZ R13, R8, R13, 0.19988867640495300293 ;  /* 0x3e4caf9e080d7423 */ /* 0x000fc4000001000d */
[----:B------:R-:W-:Y:S02]  /*06c0*/  FFMA.FTZ R11, R0, R11, -0.25000196695327758789 ;  /* 0xbe800042000b7423 */ /* 0x000fe4000001000b */
[----:B------:R-:W-:Y:S01]  /*06d0*/  FFMA.FTZ R13, R8, R13, -0.25000196695327758789 ;  /* 0xbe800042080d7423 */ /* 0x000fe2000001000d */
[----:B------:R-:W-:Y:S01]  /*06e0*/  ISETP.GE.U32.AND P3, PT, R5, 0x7f800000, PT ;  /* 0x7f8000000500780c */ /* 0x000fe20003f66070 */
[----:B------:R-:W-:Y:S02]  /*06f0*/  FFMA.FTZ R11, R0, R11, 0.33333510160446166992 ;  /* 0x3eaaaae6000b7423 */ /* 0x000fe4000001000b */
[----:B------:R-:W-:Y:S02]  /*0700*/  FFMA.FTZ R13, R8, R13, 0.33333510160446166992 ;  /* 0x3eaaaae6080d7423 */ /* 0x000fe4000001000d */
[----:B------:R-:W-:Y:S02]  /*0710*/  FFMA.FTZ R11, R0, R11, -0.5 ;  /* 0xbf000000000b7423 */ /* 0x000fe4000001000b */
[----:B------:R-:W-:Y:S01]  /*0720*/  FFMA.FTZ R13, R8, R13, -0.5 ;  /* 0xbf000000080d7423 */ /* 0x000fe2000001000d */
[----:B------:R-:W-:Y:S01]  /*0730*/  I2FP.F32.S32 R12, R12 ;  /* 0x0000000c000c7245 */ /* 0x000fe20000201400 */
[----:B------:R-:W-:Y:S01]  /*0740*/  FMUL R11, R0, R11 ;  /* 0x0000000b000b7220 */ /* 0x000fe20000400000 */
[----:B------:R-:W-:Y:S01]  /*0750*/  I2FP.F32.S32 R10, R10 ;  /* 0x0000000a000a7245 */ /* 0x000fe20000201400 */
[----:B------:R-:W-:-:S02]  /*0760*/  FMUL R13, R8, R13 ;  /* 0x0000000d080d7220 */ /* 0x000fc40000400000 */
[----:B------:R-:W-:Y:S01]  /*0770*/  FFMA.FTZ R11, R0, R11, R0 ;  /* 0x0000000b000b7223 */ /* 0x000fe20000010000 */
[----:B------:R-:W-:Y:S01]  /*0780*/  FMUL R12, R12, 1.1920928955078125e-07 ;  /* 0x340000000c0c7820 */ /* 0x000fe20000400000 */
[----:B------:R-:W-:Y:S01]  /*0790*/  FFMA.FTZ R13, R8, R13, R8 ;  /* 0x0000000d080d7223 */ /* 0x000fe20000010008 */
[----:B------:R-:W-:Y:S01]  /*07a0*/  FMUL R10, R10, 1.1920928955078125e-07 ;  /* 0x340000000a0a7820 */ /* 0x000fe20000400000 */
[----:B------:R-:W-:Y:S02]  /*07b0*/  FSETP.GT.AND P1, PT, R3, 20, PT ;  /* 0x41a000000300780b */ /* 0x000fe40003f24000 */
[----:B------:R-:W-:Y:S01]  /*07c0*/  ISETP.GE.U32.AND P2, PT, R9, 0x7f800000, PT ;  /* 0x7f8000000900780c */ /* 0x000fe20003f46070 */
[----:B------:R-:W-:Y:S01]  /*07d0*/  FFMA.FTZ R13, R12, 0.69314718246459960938, R13 ;  /* 0x3f3172180c0d7823 */ /* 0x000fe2000001000d */
[----:B------:R-:W-:Y:S01]  /*07e0*/  FFMA.FTZ R10, R10, 0.69314718246459960938, R11 ;  /* 0x3f3172180a0a7823 */ /* 0x000fe2000001000b */
[----:B------:R-:W-:Y:S10]  /*07f0*/  @!P3 BRA `(.L_x_1) ;  /* 0x000000000014b947 */ /* 0x000ff40003800000 */
[C---:B------:R-:W-:Y:S02]  /*0800*/  ISETP.GE.AND P3, PT, R5.reuse, -0x407fffff, PT ;  /* 0xbf8000010500780c */ /* 0x040fe40003f66270 */
[----:B------:R-:W-:-:S11]  /*0810*/  FSETP.NEU.AND P4, PT, R5, RZ, PT ;  /* 0x000000ff0500720b */ /* 0x000fd60003f8d000 */
[----:B------:R-:W-:-:S05]  /*0820*/  @P3 MOV R0, 0x7f800000 ;  /* 0x7f80000000003802 */ /* 0x000fca0000000f00 */
[----:B------:R-:W-:-:S05]  /*0830*/  @P3 FFMA.FTZ R10, R5, R0, +INF ;  /* 0x7f800000050a3423 */ /* 0x000fca0000010000 */
[----:B------:R-:W-:-:S07]  /*0840*/  FSEL R10, R10, -RZ, P4 ;  /* 0x800000ff0a0a7208 */ /* 0x000fce0002000000 */
.L_x_1:
[----:B------:R-:W-:Y:S05]  /*0850*/  BSYNC B0 ;  /* 0x0000000000007941 */ /* 0x000fea0003800000 */
.L_x_0:
[----:B------:R-:W-:Y:S04]  /*0860*/  BSSY B0, `(.L_x_2) ;  /* 0x0000007000007945 */ /* 0x000fe80003800000 */
[----:B------:R-:W-:Y:S05]  /*0870*/  @!P2 BRA `(.L_x_3) ;  /* 0x000000000014a947 */ /* 0x000fea0003800000 */
[C---:B------:R-:W-:Y:S02]  /*0880*/  ISETP.GE.AND P2, PT, R9.reuse, -0x407fffff, PT ;  /* 0xbf8000010900780c */ /* 0x040fe40003f46270 */
[----:B------:R-:W-:-:S11]  /*0890*/  FSETP.NEU.AND P3, PT, R9, RZ, PT ;  /* 0x000000ff0900720b */ /* 0x000fd60003f6d000 */
[----:B------:R-:W-:-:S05]  /*08a0*/  @P2 MOV R0, 0x7f800000 ;  /* 0x7f80000000002802 */ /* 0x000fca0000000f00 */
[----:B------:R-:W-:-:S05]  /*08b0*/  @P2 FFMA.FTZ R13, R9, R0, +INF ;  /* 0x7f800000090d2423 */ /* 0x000fca0000010000 */
[----:B------:R-:W-:-:S07]  /*08c0*/  FSEL R13, R13, -RZ, P3 ;  /* 0x800000ff0d0d7208 */ /* 0x000fce0001800000 */
.L_x_3:
[----:B------:R-:W-:Y:S05]  /*08d0*/  BSYNC B0 ;  /* 0x0000000000007941 */ /* 0x000fea0003800000 */
.L_x_2:
[----:B------:R-:W-:Y:S01]  /*08e0*/  FSEL R10, R3, R10, P1 ;  /* 0x0000000a030a7208 */ /* 0x000fe20000800000 */
[----:B------:R-:W-:Y:S01]  /*08f0*/  BSSY B0, `(.L_x_4) ;  /* 0x0000017000007945 */ /* 0x000fe20003800000 */
[----:B------:R-:W-:-:S03]  /*0900*/  FSETP.GT.AND P1, PT, R2, 20, PT ;  /* 0x41a000000200780b */ /* 0x000fc60003f24000 */
[----:B------:R-:W-:Y:S01]  /*0910*/  FADD.FTZ R9, |R10|, -RZ ;  /* 0x800000ff0a097221 */ /* 0x000fe20000010200 */
[----:B------:R-:W-:-:S04]  /*0920*/  FSEL R13, R2, R13, P1 ;  /* 0x0000000d020d7208 */ /* 0x000fc80000800000 */
[----:B------:R-:W-:-:S13]  /*0930*/  FSETP.GE.AND P2, PT, R9, 0.60000002384185791016, PT ;  /* 0x3f19999a0900780b */ /* 0x000fda0003f46000 */
[----:B------:R-:W-:Y:S05]  /*0940*/  @!P2 BRA `(.L_x_5) ;  /* 0x000000000028a947 */ /* 0x000fea0003800000 */
[C---:B------:R-:W-:Y:S01]  /*0950*/  FMUL R0, R9.reuse, 2.8853900432586669922 ;  /* 0x4038aa3b09007820 */ /* 0x040fe20000400000 */
[----:B------:R-:W-:Y:S01]  /*0960*/  HFMA2.MMA R5, -RZ, RZ, 1.875, 0 ;  /* 0x3f800000ff057435 */ /* 0x000fe200000001ff */
[----:B------:R-:W-:-:S04]  /*0970*/  FSETP.GE.AND P1, PT, R9, 9.010913848876953125, PT ;  /* 0x41102cb40900780b */ /* 0x000fc80003f26000 */
[----:B------:R-:W0:Y:S02]  /*0980*/  MUFU.EX2 R0, R0 ;  /* 0x0000000000007308 */ /* 0x000e240000000800 */
[----:B0-----:R-:W-:-:S06]  /*0990*/  FADD R8, R0, 1 ;  /* 0x3f80000000087421 */ /* 0x001fcc0000000000 */
[----:B------:R-:W0:Y:S02]  /*09a0*/  MUFU.RCP R8, R8 ;  /* 0x0000000800087308 */ /* 0x000e240000001000 */
[----:B0-----:R-:W-:-:S05]  /*09b0*/  FFMA.FTZ R5, R8, -2, R5 ;  /* 0xc000000008057823 */ /* 0x001fca0000010005 */
[----:B------:R-:W-:-:S04]  /*09c0*/  FSEL R5, R5, 1, !P1 ;  /* 0x3f80000005057808 */ /* 0x000fc80004800000 */
[----:B------:R-:W-:Y:S01]  /*09d0*/  LOP3.LUT R5, R5, 0x80000000, R10, 0xf8, !PT ;  /* 0x8000000005057812 */ /* 0x000fe200078ef80a */
[----:B------:R-:W-:Y:S06]  /*09e0*/  BRA `(.L_x_6) ;  /* 0x00000000001c7947 */ /* 0x000fec0003800000 */
.L_x_5:
[----:B------:R-:W-:Y:S01]  /*09f0*/  MOV R0, 0x3c80f082 ;  /* 0x3c80f08200007802 */ /* 0x000fe20000000f00 */
[----:B------:R-:W-:-:S04]  /*0a00*/  FMUL R5, R10, R10 ;  /* 0x0000000a0a057220 */ /* 0x000fc80000400000 */
[----:B------:R-:W-:-:S04]  /*0a10*/  FFMA.FTZ R0, R5, R0, -0.052303962409496307373 ;  /* 0xbd563cae05007423 */ /* 0x000fc80000010000 */
[----:B------:R-:W-:-:S04]  /*0a20*/  FFMA.FTZ R0, R5, R0, 0.1331529766321182251 ;  /* 0x3e08594105007423 */ /* 0x000fc80000010000 */
[----:B------:R-:W-:-:S04]  /*0a30*/  FFMA.FTZ R0, R5, R0, -0.33332768082618713379 ;  /* 0xbeaaa9ed05007423 */ /* 0x000fc80000010000 */
[----:B------:R-:W-:-:S04]  /*0a40*/  FFMA.FTZ R0, R5, R0, RZ ;  /* 0x0000000005007223 */ /* 0x000fc800000100ff */
[----:B------:R-:W-:-:S07]  /*0a50*/  FFMA.FTZ R5, R10, R0, R10 ;  /* 0x000000000a057223 */ /* 0x000fce000001000a */
.L_x_6:
[----:B------:R-:W-:Y:S05]  /*0a60*/  BSYNC B0 ;  /* 0x0000000000007941 */ /* 0x000fea0003800000 */
.L_x_4:
[----:B------:R-:W-:Y:S01]  /*0a70*/  FADD.FTZ R10, |R13|, -RZ ;  /* 0x800000ff0d0a7221 */ /* 0x000fe20000010200 */
[----:B------:R-:W-:Y:S01]  /*0a80*/  BSSY B0, `(.L_x_7) ;  /* 0x0000015000007945 */ /* 0x000fe20003800000 */
[----:B------:R-:W-:-:S03]  /*0a90*/  SHF.R.S32.HI R11, RZ, 0x1f, R4 ;  /* 0x0000001fff0b7819 */ /* 0x000fc60000011404 */
        /* <DEDUP_REMOVED lines=12> */
.L_x_8:
[----:B------:R-:W-:Y:S01]  /*0b60*/  MOV R0, 0x3c80f082 ;  /* 0x3c80f08200007802 */ /* 0x000fe20000000f00 */
[----:B------:R-:W-:-:S04]  /*0b70*/  FMUL R9, R13, R13 ;  /* 0x0000000d0d097220 */ /* 0x000fc80000400000 */
[----:B------:R-:W-:-:S04]  /*0b80*/  FFMA.FTZ R0, R9, R0, -0.052303962409496307373 ;  /* 0xbd563cae09007423 */ /* 0x000fc80000010000 */
[----:B------:R-:W-:-:S04]  /*0b90*/  FFMA.FTZ R0, R9, R0, 0.1331529766321182251 ;  /* 0x3e08594109007423 */ /* 0x000fc80000010000 */
[----:B------:R-:W-:-:S04]  /*0ba0*/  FFMA.FTZ R0, R9, R0, -0.33332768082618713379 ;  /* 0xbeaaa9ed09007423 */ /* 0x000fc80000010000 */
[----:B------:R-:W-:-:S04]  /*0bb0*/  FFMA.FTZ R0, R9, R0, RZ ;  /* 0x0000000009007223 */ /* 0x000fc800000100ff */
[----:B------:R-:W-:-:S07]  /*0bc0*/  FFMA.FTZ R0, R13, R0, R13 ;  /* 0x000000000d007223 */ /* 0x000fce000001000d */
.L_x_9:
[----:B------:R-:W-:Y:S05]  /*0bd0*/  BSYNC B0 ;  /* 0x0000000000007941 */ /* 0x000fea0003800000 */
.L_x_7:
[----:B------:R-:W-:Y:S01]  /*0be0*/  ULDC.64 UR6, c[0x0][0x210] ;  /* 0x0000840000067ab9 */ /* 0x000fe20000000a00 */
[----:B-----5:R-:W-:Y:S01]  /*0bf0*/  FFMA R6, R3, R5, R6 ;  /* 0x0000000503067223 */ /* 0x020fe20000000006 */
[----:B------:R-:W-:Y:S01]  /*0c00*/  LEA R8, P1, R4, UR6, 0x2 ;  /* 0x0000000604087c11 */ /* 0x000fe2000f8210ff */
[----:B------:R-:W-:-:S03]  /*0c10*/  FFMA R7, R2, R0, R7 ;  /* 0x0000000002077223 */ /* 0x000fc60000000007 */
[----:B------:R-:W-:Y:S01]  /*0c20*/  LEA.HI.X R9, R4, UR7, R11, 0x2, P1 ;  /* 0x0000000704097c11 */ /* 0x000fe200088f140b */
[----:B------:R-:W-:Y:S08]  /*0c30*/  @P0 EXIT ;  /* 0x000000000000094d */ /* 0x000ff00003800000 */
[----:B------:R-:W-:Y:S01]  /*0c40*/  STG.E.64 desc[UR4][R8.64], R6 ;  /* 0x0000000608007986 */ /* 0x000fe2000c101b04 */
[----:B------:R-:W-:Y:S05]  /*0c50*/  EXIT ;  /* 0x000000000000794d */ /* 0x000fea0003800000 */
.L_x_10:
[----:B------:R-:W-:-:S00]  /*0c60*/  BRA `(.L_x_10) ;  /* 0xfffffffc00fc7947 */ /* 0x000fc0000383ffff */
[----:B------:R-:W-:-:S00]  /*0c70*/  NOP ;  /* 0x0000000000007918 */ /* 0x000fc00000000000 */
        /* <DEDUP_REMOVED lines=8> */
.L_x_11:


//--------------------- .nv.global.init           --------------------------
	.section	.nv.global.init,"aw",@progbits
.nv.global.init:
	.type		_$_str,@object
	.size		_$_str,(_$_str_$_2 - _$_str)
_$_str:
        /*0000*/ 	.byte	0x5f, 0x5f, 0x43, 0x55, 0x44, 0x41, 0x5f, 0x46, 0x54, 0x5a, 0x00
	.type		_$_str_$_2,@object
	.size		_$_str_$_2,(.L_1 - _$_str_$_2)
_$_str_$_2:
        /*000b*/ 	.byte	0x5f, 0x5f, 0x43, 0x55, 0x44, 0x41, 0x5f, 0x50, 0x52, 0x45, 0x43, 0x5f, 0x53, 0x51, 0x52, 0x54
        /*001b*/ 	.byte	0x00
.L_1:


//--------------------- .nv.constant0.triton_poi_fused__native_batch_norm_legit_no_training_add_mul_softplus_tanh_3 --------------------------
	.section	.nv.constant0.triton_poi_fused__native_batch_norm_legit_no_training_add_mul_softplus_tanh_3,"a",@progbits
	.sectionflags	@""
	.align	4
.nv.constant0.triton_poi_fused__native_batch_norm_legit_no_training_add_mul_softplus_tanh_3:
	.zero		588
